//
// Generated by NVIDIA NVVM Compiler
//
// Compiler Build ID: CL-36424714
// Cuda compilation tools, release 13.0, V13.0.88
// Based on NVVM 20.0.0
//

.version 9.0
.target sm_100
.address_size 64

	// .globl	_Z3addPiS_S_
.extern .func  (.param .b32 func_retval0) vprintf
(
	.param .b64 vprintf_param_0,
	.param .b64 vprintf_param_1
)
;
.global .align 1 .b8 $str[24] = {98, 108, 111, 99, 107, 105, 100, 58, 37, 100, 44, 116, 104, 114, 101, 97, 100, 105, 100, 58, 37, 100, 10};

.visible .entry _Z3addPiS_S_(
	.param .u64 .ptr .align 1 _Z3addPiS_S__param_0,
	.param .u64 .ptr .align 1 _Z3addPiS_S__param_1,
	.param .u64 .ptr .align 1 _Z3addPiS_S__param_2
)
{
	.local .align 8 .b8 	__local_depot0[8];
	.reg .b64 	%SP;
	.reg .b64 	%SPL;
	.reg .b32 	%r<10>;
	.reg .b64 	%rd<15>;

	mov.u64 	%SPL, __local_depot0;
	cvta.local.u64 	%SP, %SPL;
	ld.param.u64 	%rd1, [_Z3addPiS_S__param_0];
	ld.param.u64 	%rd2, [_Z3addPiS_S__param_1];
	ld.param.u64 	%rd3, [_Z3addPiS_S__param_2];
	cvta.to.global.u64 	%rd4, %rd3;
	cvta.to.global.u64 	%rd5, %rd2;
	cvta.to.global.u64 	%rd6, %rd1;
	add.u64 	%rd7, %SP, 0;
	add.u64 	%rd8, %SPL, 0;
	mov.u32 	%r1, %ctaid.x;
	mov.u32 	%r2, %ntid.x;
	mov.u32 	%r3, %tid.x;
	mad.lo.s32 	%r4, %r1, %r2, %r3;
	st.local.v2.u32 	[%rd8], {%r1, %r3};
	mov.u64 	%rd9, $str;
	cvta.global.u64 	%rd10, %rd9;
	{ // callseq 0, 0
	.param .b64 param0;
	st.param.b64 	[param0], %rd10;
	.param .b64 param1;
	st.param.b64 	[param1], %rd7;
	.param .b32 retval0;
	call.uni (retval0), 
	vprintf, 
	(
	param0, 
	param1
	);
	ld.param.b32 	%r5, [retval0];
	} // callseq 0
	mul.wide.s32 	%rd11, %r4, 4;
	add.s64 	%rd12, %rd6, %rd11;
	ld.global.u32 	%r7, [%rd12];
	add.s64 	%rd13, %rd5, %rd11;
	ld.global.u32 	%r8, [%rd13];
	add.s32 	%r9, %r8, %r7;
	add.s64 	%rd14, %rd4, %rd11;
	st.global.u32 	[%rd14], %r9;
	ret;

}


// ===== COMPILED SASS (sm_100) =====

	.target	sm_100

	.elftype	@"ET_EXEC"


//--------------------- .note.nv.tkinfo           --------------------------
	.section	.note.nv.tkinfo,"",@"SHT_NOTE"
	.sectionflags	@"SHF_NOTE_NV_TKINFO"
	.tkinfo
        /*0018*/ 	.word	0x00000002
        /*0030*/ 	.string	""
        /*0030*/ 	.string	"ptxas"
        /*0030*/ 	.string	"Cuda compilation tools, release 13.0, V13.0.88"
        /*0030*/ 	.string	"Build cuda_13.0.r13.0/compiler.36424714_0"
        /*0030*/ 	.string	"-arch sm_100 -m 64 "



//--------------------- .note.nv.cuinfo           --------------------------
	.section	.note.nv.cuinfo,"",@"SHT_NOTE"
	.sectionflags	@"SHF_NOTE_NV_CUINFO"
        /*0018*/ 	.short	0x0002
        /*001a*/ 	.short	0x0064
        /*001c*/ 	.short	0x0082
	.zero		2


//--------------------- .nv.info                  --------------------------
	.section	.nv.info,"",@"SHT_CUDA_INFO"
	.align	4


	//----- nvinfo : EIATTR_REGCOUNT
	.align		4
        /*0000*/ 	.byte	0x04, 0x2f
        /*0002*/ 	.short	(.L_2 - .L_1)
	.align		4
.L_1:
        /*0004*/ 	.word	index@(_Z3addPiS_S_)
        /*0008*/ 	.word	0x00000018


	//----- nvinfo : EIATTR_FRAME_SIZE
	.align		4
.L_2:
        /*000c*/ 	.byte	0x04, 0x11
        /*000e*/ 	.short	(.L_4 - .L_3)
	.align		4
.L_3:
        /*0010*/ 	.word	index@(_Z3addPiS_S_)
        /*0014*/ 	.word	0x00000008


	//----- nvinfo : EIATTR_MIN_STACK_SIZE
	.align		4
.L_4:
        /*0018*/ 	.byte	0x04, 0x12
        /*001a*/ 	.short	(.L_6 - .L_5)
	.align		4
.L_5:
        /*001c*/ 	.word	index@(_Z3addPiS_S_)
        /*0020*/ 	.word	0x00000008
.L_6:


//--------------------- .nv.compat                --------------------------
	.section	.nv.compat,"",@"SHT_CUDA_COMPAT_INFO"
	.align	4
        /*0000*/ 	.byte	0x02, 0x09, 0x00, 0x00, 0x02, 0x02, 0x01, 0x00, 0x02, 0x05, 0x05, 0x00, 0x03, 0x07, 0x01, 0x01
        /*0010*/ 	.byte	0x02, 0x03, 0x00, 0x00, 0x02, 0x06, 0x01, 0x00, 0x04, 0x0b, 0x08, 0x00, 0x09, 0x00, 0x00, 0x00
        /*0020*/ 	.byte	0x00, 0x00, 0x00, 0x00


//--------------------- .nv.info._Z3addPiS_S_     --------------------------
	.section	.nv.info._Z3addPiS_S_,"",@"SHT_CUDA_INFO"
	.sectionflags	@""
	.align	4


	//----- nvinfo : EIATTR_CUDA_API_VERSION
	.align		4
        /*0000*/ 	.byte	0x04, 0x37
        /*0002*/ 	.short	(.L_8 - .L_7)
.L_7:
        /*0004*/ 	.word	0x00000082


	//----- nvinfo : EIATTR_KPARAM_INFO
	.align		4
.L_8:
        /*0008*/ 	.byte	0x04, 0x17
        /*000a*/ 	.short	(.L_10 - .L_9)
.L_9:
        /*000c*/ 	.word	0x00000000
        /*0010*/ 	.short	0x0002
        /*0012*/ 	.short	0x0010
        /*0014*/ 	.byte	0x00, 0xf5, 0x21, 0x00


	//----- nvinfo : EIATTR_KPARAM_INFO
	.align		4
.L_10:
        /*0018*/ 	.byte	0x04, 0x17
        /*001a*/ 	.short	(.L_12 - .L_11)
.L_11:
        /*001c*/ 	.word	0x00000000
        /*0020*/ 	.short	0x0001
        /*0022*/ 	.short	0x0008
        /*0024*/ 	.byte	0x00, 0xf5, 0x21, 0x00


	//----- nvinfo : EIATTR_KPARAM_INFO
	.align		4
.L_12:
        /*0028*/ 	.byte	0x04, 0x17
        /*002a*/ 	.short	(.L_14 - .L_13)
.L_13:
        /*002c*/ 	.word	0x00000000
        /*0030*/ 	.short	0x0000
        /*0032*/ 	.short	0x0000
        /*0034*/ 	.byte	0x00, 0xf5, 0x21, 0x00


	//----- nvinfo : EIATTR_SPARSE_MMA_MASK
	.align		4
.L_14:
        /*0038*/ 	.byte	0x03, 0x50
        /*003a*/ 	.short	0x0000


	//----- nvinfo : EIATTR_MAXREG_COUNT
	.align		4
        /*003c*/ 	.byte	0x03, 0x1b
        /*003e*/ 	.short	0x00ff


	//----- nvinfo : EIATTR_EXTERNS
	.align		4
        /*0040*/ 	.byte	0x04, 0x0f
        /*0042*/ 	.short	(.L_16 - .L_15)


	//   ....[0]....
	.align		4
.L_15:
        /*0044*/ 	.word	index@(vprintf)


	//----- nvinfo : EIATTR_MERCURY_ISA_VERSION
	.align		4
.L_16:
        /*0048*/ 	.byte	0x03, 0x5f
        /*004a*/ 	.short	0x0101


	//----- nvinfo : EIATTR_VRC_CTA_INIT_COUNT
	.align		4
        /*004c*/ 	.byte	0x02, 0x4a
	.zero		1
	.zero		1


	//----- nvinfo : EIATTR_SYSCALL_OFFSETS
	.align		4
        /*0050*/ 	.byte	0x04, 0x46
        /*0052*/ 	.short	(.L_18 - .L_17)


	//   ....[0]....
.L_17:
        /*0054*/ 	.word	0x00000120


	//----- nvinfo : EIATTR_EXIT_INSTR_OFFSETS
	.align		4
.L_18:
        /*0058*/ 	.byte	0x04, 0x1c
        /*005a*/ 	.short	(.L_20 - .L_19)


	//   ....[0]....
.L_19:
        /*005c*/ 	.word	0x000001d0


	//----- nvinfo : EIATTR_CBANK_PARAM_SIZE
	.align		4
.L_20:
        /*0060*/ 	.byte	0x03, 0x19
        /*0062*/ 	.short	0x0018


	//----- nvinfo : EIATTR_PARAM_CBANK
	.align		4
        /*0064*/ 	.byte	0x04, 0x0a
        /*0066*/ 	.short	(.L_22 - .L_21)
	.align		4
.L_21:
        /*0068*/ 	.word	index@(.nv.constant0._Z3addPiS_S_)
        /*006c*/ 	.short	0x0380
        /*006e*/ 	.short	0x0018


	//----- nvinfo : EIATTR_SW_WAR
	.align		4
.L_22:
        /*0070*/ 	.byte	0x04, 0x36
        /*0072*/ 	.short	(.L_24 - .L_23)
.L_23:
        /*0074*/ 	.word	0x00000008
.L_24:


//--------------------- .nv.callgraph             --------------------------
	.section	.nv.callgraph,"",@"SHT_CUDA_CALLGRAPH"
	.align	4
	.sectionentsize	8
	.align		4
        /*0000*/ 	.word	0x00000000
	.align		4
        /*0004*/ 	.word	0xffffffff
	.align		4
        /*0008*/ 	.word	index@(_Z3addPiS_S_)
	.align		4
        /*000c*/ 	.word	index@(vprintf)
	.align		4
        /*0010*/ 	.word	0x00000000
	.align		4
        /*0014*/ 	.word	0xfffffffe
	.align		4
        /*0018*/ 	.word	0x00000000
	.align		4
        /*001c*/ 	.word	0xfffffffd
	.align		4
        /*0020*/ 	.word	0x00000000
	.align		4
        /*0024*/ 	.word	0xfffffffc


//--------------------- .nv.constant4             --------------------------
	.section	.nv.constant4,"a",@progbits
	.align	8
	.align		8
.nv.constant4:
        /*0000*/ 	.dword	vprintf
	.align		8
        /*0008*/ 	.dword	$str


//--------------------- .text._Z3addPiS_S_        --------------------------
	.section	.text._Z3addPiS_S_,"ax",@progbits
	.align	128
        .global         _Z3addPiS_S_
        .type           _Z3addPiS_S_,@function
        .size           _Z3addPiS_S_,(.L_x_2 - _Z3addPiS_S_)
        .other          _Z3addPiS_S_,@"STO_CUDA_ENTRY STV_DEFAULT"
_Z3addPiS_S_:
.text._Z3addPiS_S_:
[----:B------:R-:W0:Y:S01]  /*0000*/  LDC R1, c[0x0][0x37c] ;  /* 0x0000df00ff017b82 */ /* 0x000e220000000800 */
[----:B------:R-:W1:Y:S01]  /*0010*/  S2R R10, SR_CTAID.X ;  /* 0x00000000000a7919 */ /* 0x000e620000002500 */
[----:B0-----:R-:W-:Y:S01]  /*0020*/  IADD3 R1, PT, PT, R1, -0x8, RZ ;  /* 0xfffffff801017810 */ /* 0x001fe20007ffe0ff */
[----:B------:R-:W0:Y:S01]  /*0030*/  LDCU UR4, c[0x0][0x2f8] ;  /* 0x00005f00ff0477ac */ /* 0x000e220008000800 */
[----:B------:R-:W-:Y:S01]  /*0040*/  MOV R0, 0x0 ;  /* 0x0000000000007802 */ /* 0x000fe20000000f00 */
[----:B------:R-:W1:Y:S01]  /*0050*/  S2R R11, SR_TID.X ;  /* 0x00000000000b7919 */ /* 0x000e620000002100 */
[----:B------:R-:W2:Y:S02]  /*0060*/  LDCU UR5, c[0x0][0x2fc] ;  /* 0x00005f80ff0577ac */ /* 0x000ea40008000800 */
[----:B------:R3:W4:Y:S01]  /*0070*/  LDC.64 R8, c[0x4][R0] ;  /* 0x0100000000087b82 */ /* 0x0007220000000a00 */
[----:B------:R-:W5:Y:S01]  /*0080*/  LDCU UR6, c[0x0][0x360] ;  /* 0x00006c00ff0677ac */ /* 0x000f620008000800 */
[----:B------:R-:W3:Y:S01]  /*0090*/  LDCU.64 UR8, c[0x4][0x8] ;  /* 0x01000100ff0877ac */ /* 0x000ee20008000a00 */
[----:B------:R-:W1:Y:S01]  /*00a0*/  LDCU.64 UR36, c[0x0][0x358] ;  /* 0x00006b00ff2477ac */ /* 0x000e620008000a00 */
[----:B0-----:R-:W-:-:S04]  /*00b0*/  IADD3 R6, P0, PT, R1, UR4, RZ ;  /* 0x0000000401067c10 */ /* 0x001fc8000ff1e0ff */
[----:B--2---:R-:W-:Y:S02]  /*00c0*/  IADD3.X R7, PT, PT, RZ, UR5, RZ, P0, !PT ;  /* 0x00000005ff077c10 */ /* 0x004fe400087fe4ff */
[----:B---3--:R-:W-:Y:S01]  /*00d0*/  MOV R4, UR8 ;  /* 0x0000000800047c02 */ /* 0x008fe20008000f00 */
[----:B------:R-:W-:Y:S01]  /*00e0*/  IMAD.U32 R5, RZ, RZ, UR9 ;  /* 0x00000009ff057e24 */ /* 0x000fe2000f8e00ff */
[----:B-1----:R0:W-:Y:S01]  /*00f0*/  STL.64 [R1], R10 ;  /* 0x0000000a01007387 */ /* 0x0021e20000100a00 */
[----:B-----5:R-:W-:-:S07]  /*0100*/  IMAD R2, R10, UR6, R11 ;  /* 0x000000060a027c24 */ /* 0x020fce000f8e020b */
[----:B------:R-:W-:-:S07]  /*0110*/  LEPC R20, `(.L_x_0) ;  /* 0x000000001014794e */ /* 0x000fce0000000000 */
[----:B0---4-:R-:W-:Y:S05]  /*0120*/  CALL.ABS.NOINC R8 ;  /* 0x0000000008007343 */ /* 0x011fea0003c00000 */
.L_x_0:
[----:B------:R-:W0:Y:S08]  /*0130*/  LDC.64 R4, c[0x0][0x380] ;  /* 0x0000e000ff047b82 */ /* 0x000e300000000a00 */
[----:B------:R-:W1:Y:S08]  /*0140*/  LDC.64 R6, c[0x0][0x388] ;  /* 0x0000e200ff067b82 */ /* 0x000e700000000a00 */
[----:B------:R-:W2:Y:S01]  /*0150*/  LDC.64 R8, c[0x0][0x390] ;  /* 0x0000e400ff087b82 */ /* 0x000ea20000000a00 */
[----:B0-----:R-:W-:-:S06]  /*0160*/  IMAD.WIDE R4, R2, 0x4, R4 ;  /* 0x0000000402047825 */ /* 0x001fcc00078e0204 */
[----:B------:R-:W3:Y:S01]  /*0170*/  LDG.E R4, desc[UR36][R4.64] ;  /* 0x0000002404047981 */ /* 0x000ee2000c1e1900 */
[----:B-1----:R-:W-:-:S06]  /*0180*/  IMAD.WIDE R6, R2, 0x4, R6 ;  /* 0x0000000402067825 */ /* 0x002fcc00078e0206 */
[----:B------:R-:W3:Y:S01]  /*0190*/  LDG.E R7, desc[UR36][R6.64] ;  /* 0x0000002406077981 */ /* 0x000ee2000c1e1900 */
[----:B--2---:R-:W-:-:S04]  /*01a0*/  IMAD.WIDE R2, R2, 0x4, R8 ;  /* 0x0000000402027825 */ /* 0x004fc800078e0208 */
[----:B---3--:R-:W-:-:S05]  /*01b0*/  IMAD.IADD R9, R4, 0x1, R7 ;  /* 0x0000000104097824 */ /* 0x008fca00078e0207 */
[----:B------:R-:W-:Y:S01]  /*01c0*/  STG.E desc[UR36][R2.64], R9 ;  /* 0x0000000902007986 */ /* 0x000fe2000c101924 */
[----:B------:R-:W-:Y:S05]  /*01d0*/  EXIT ;  /* 0x000000000000794d */ /* 0x000fea0003800000 */
.L_x_1:
[----:B------:R-:W-:-:S00]  /*01e0*/  BRA `(.L_x_1) ;  /* 0xfffffffc00fc7947 */ /* 0x000fc0000383ffff */
[----:B------:R-:W-:-:S00]  /*01f0*/  NOP ;  /* 0x0000000000007918 */ /* 0x000fc00000000000 */
        /* <DEDUP_REMOVED lines=8> */
.L_x_2:


//--------------------- .nv.global.init           --------------------------
	.section	.nv.global.init,"aw",@progbits
.nv.global.init:
	.type		$str,@object
	.size		$str,(.L_0 - $str)
$str:
        /*0000*/ 	.byte	0x62, 0x6c, 0x6f, 0x63, 0x6b, 0x69, 0x64, 0x3a, 0x25, 0x64, 0x2c, 0x74, 0x68, 0x72, 0x65, 0x61
        /*0010*/ 	.byte	0x64, 0x69, 0x64, 0x3a, 0x25, 0x64, 0x0a, 0x00
.L_0:


//--------------------- .nv.shared.reserved.0     --------------------------
	.section	.nv.shared.reserved.0,"aw",@nobits
	.weak		__nv_reservedSMEM_offset_0_alias
	.size		__nv_reservedSMEM_offset_0_alias, 0, 64
	.other		__nv_reservedSMEM_offset_0_alias,@"STO_CUDA_RESERVED_SHARED STV_DEFAULT"
__nv_reservedSMEM_offset_0_alias:
	.zero		0
	.zero		64


//--------------------- .nv.constant0._Z3addPiS_S_ --------------------------
	.section	.nv.constant0._Z3addPiS_S_,"a",@progbits
	.sectionflags	@""
	.align	4
.nv.constant0._Z3addPiS_S_:
	.zero		920


//--------------------- SYMBOLS --------------------------

	.type		.nv.reservedSmem.offset0,@object
	.size		.nv.reservedSmem.offset0,0x4
	.type		vprintf,@function
